//
// Generated by NVIDIA NVVM Compiler
//
// Compiler Build ID: CL-36424714
// Cuda compilation tools, release 13.0, V13.0.88
// Based on NVVM 20.0.0
//

.version 9.0
.target sm_100
.address_size 64

	// .globl	absmax_f32
// _ZZ19quantize_f32_to_fp8E7s_scale has been demoted
.extern .shared .align 16 .b8 smax[];

.visible .entry absmax_f32(
	.param .u64 .ptr .align 1 absmax_f32_param_0,
	.param .u64 .ptr .align 1 absmax_f32_param_1,
	.param .u32 absmax_f32_param_2
)
{
	.reg .pred 	%p<8>;
	.reg .b32 	%r<21>;
	.reg .b32 	%f<13>;
	.reg .b64 	%rd<7>;

	ld.param.u64 	%rd2, [absmax_f32_param_0];
	ld.param.u64 	%rd3, [absmax_f32_param_1];
	ld.param.u32 	%r10, [absmax_f32_param_2];
	mov.u32 	%r1, %tid.x;
	mov.u32 	%r11, %ctaid.x;
	mov.u32 	%r20, %ntid.x;
	mad.lo.s32 	%r19, %r11, %r20, %r1;
	setp.ge.s32 	%p1, %r19, %r10;
	mov.f32 	%f12, 0f00000000;
	@%p1 bra 	$L__BB0_3;
	mov.u32 	%r12, %nctaid.x;
	mul.lo.s32 	%r4, %r20, %r12;
	cvta.to.global.u64 	%rd1, %rd2;
	mov.f32 	%f12, 0f00000000;
$L__BB0_2:
	mul.wide.s32 	%rd4, %r19, 4;
	add.s64 	%rd5, %rd1, %rd4;
	ld.global.nc.f32 	%f6, [%rd5];
	abs.f32 	%f7, %f6;
	setp.gt.f32 	%p2, %f7, %f12;
	selp.f32 	%f12, %f7, %f12, %p2;
	add.s32 	%r19, %r19, %r4;
	setp.lt.s32 	%p3, %r19, %r10;
	@%p3 bra 	$L__BB0_2;
$L__BB0_3:
	shl.b32 	%r13, %r1, 2;
	mov.u32 	%r14, smax;
	add.s32 	%r7, %r14, %r13;
	st.shared.f32 	[%r7], %f12;
	bar.sync 	0;
	setp.lt.u32 	%p4, %r20, 2;
	@%p4 bra 	$L__BB0_7;
$L__BB0_4:
	shr.u32 	%r9, %r20, 1;
	setp.ge.u32 	%p5, %r1, %r9;
	@%p5 bra 	$L__BB0_6;
	ld.shared.f32 	%f8, [%r7];
	shl.b32 	%r15, %r9, 2;
	add.s32 	%r16, %r7, %r15;
	ld.shared.f32 	%f9, [%r16];
	max.f32 	%f10, %f8, %f9;
	st.shared.f32 	[%r7], %f10;
$L__BB0_6:
	bar.sync 	0;
	setp.gt.u32 	%p6, %r20, 3;
	mov.u32 	%r20, %r9;
	@%p6 bra 	$L__BB0_4;
$L__BB0_7:
	setp.ne.s32 	%p7, %r1, 0;
	@%p7 bra 	$L__BB0_9;
	ld.shared.u32 	%r17, [smax];
	cvta.to.global.u64 	%rd6, %rd3;
	atom.global.max.u32 	%r18, [%rd6], %r17;
$L__BB0_9:
	ret;

}
	// .globl	quantize_f32_to_fp8
.visible .entry quantize_f32_to_fp8(
	.param .u64 .ptr .align 1 quantize_f32_to_fp8_param_0,
	.param .u64 .ptr .align 1 quantize_f32_to_fp8_param_1,
	.param .u64 .ptr .align 1 quantize_f32_to_fp8_param_2,
	.param .u64 .ptr .align 1 quantize_f32_to_fp8_param_3,
	.param .u32 quantize_f32_to_fp8_param_4
)
{
	.reg .pred 	%p<18>;
	.reg .b32 	%r<39>;
	.reg .b32 	%f<31>;
	.reg .b64 	%rd<13>;
	// demoted variable
	.shared .align 4 .f32 _ZZ19quantize_f32_to_fp8E7s_scale;
	ld.param.u64 	%rd2, [quantize_f32_to_fp8_param_0];
	ld.param.u64 	%rd3, [quantize_f32_to_fp8_param_1];
	ld.param.u64 	%rd5, [quantize_f32_to_fp8_param_2];
	ld.param.u64 	%rd4, [quantize_f32_to_fp8_param_3];
	ld.param.u32 	%r11, [quantize_f32_to_fp8_param_4];
	cvta.to.global.u64 	%rd1, %rd5;
	mov.u32 	%r1, %tid.x;
	mov.u32 	%r2, %ctaid.x;
	or.b32  	%r12, %r1, %r2;
	setp.ne.s32 	%p1, %r12, 0;
	@%p1 bra 	$L__BB1_2;
	cvta.to.global.u64 	%rd6, %rd4;
	ld.global.nc.f32 	%f8, [%rd1];
	setp.gt.f32 	%p2, %f8, 0f00000000;
	div.rn.f32 	%f9, %f8, 0f43E00000;
	selp.f32 	%f10, %f9, 0f3F800000, %p2;
	st.global.f32 	[%rd6], %f10;
$L__BB1_2:
	setp.ne.s32 	%p3, %r1, 0;
	@%p3 bra 	$L__BB1_4;
	ld.global.nc.f32 	%f11, [%rd1];
	setp.gt.f32 	%p4, %f11, 0f00000000;
	mov.f32 	%f12, 0f43E00000;
	div.rn.f32 	%f13, %f12, %f11;
	selp.f32 	%f14, %f13, 0f3F800000, %p4;
	st.shared.f32 	[_ZZ19quantize_f32_to_fp8E7s_scale], %f14;
$L__BB1_4:
	bar.sync 	0;
	mov.u32 	%r13, %ntid.x;
	mad.lo.s32 	%r3, %r2, %r13, %r1;
	setp.ge.s32 	%p5, %r3, %r11;
	@%p5 bra 	$L__BB1_13;
	ld.shared.f32 	%f15, [_ZZ19quantize_f32_to_fp8E7s_scale];
	cvta.to.global.u64 	%rd7, %rd2;
	mul.wide.s32 	%rd8, %r3, 4;
	add.s64 	%rd9, %rd7, %rd8;
	ld.global.nc.f32 	%f16, [%rd9];
	mul.f32 	%f17, %f15, %f16;
	max.f32 	%f18, %f17, 0fC3E00000;
	min.f32 	%f1, %f18, 0f43E00000;
	abs.f32 	%f2, %f1;
	setp.lt.f32 	%p6, %f2, 0f3B000000;
	mov.b32 	%r38, 0;
	@%p6 bra 	$L__BB1_12;
	setp.geu.f32 	%p7, %f2, 0f3C800000;
	@%p7 bra 	$L__BB1_8;
	mul.f32 	%f26, %f2, 0f44000000;
	mov.f32 	%f27, 0f3F000000;
	add.rz.f32 	%f28, %f26, %f27;
	cvt.rzi.f32.f32 	%f29, %f28;
	cvt.rzi.s32.f32 	%r33, %f29;
	min.s32 	%r34, %r33, 7;
	max.s32 	%r38, %r34, 1;
	bra.uni 	$L__BB1_12;
$L__BB1_8:
	abs.f32 	%f3, %f2;
	setp.lt.f32 	%p8, %f3, 0f00800000;
	mul.f32 	%f19, %f2, 0f4B800000;
	selp.f32 	%f4, %f19, %f2, %p8;
	mov.b32 	%r5, %f4;
	shr.u32 	%r15, %r5, 23;
	and.b32  	%r6, %r15, 255;
	setp.neu.f32 	%p9, %f3, 0f00000000;
	setp.ne.s32 	%p10, %r6, 255;
	and.pred  	%p11, %p9, %p10;
	@%p11 bra 	$L__BB1_10;
	add.f32 	%f30, %f4, %f4;
	mov.b32 	%r37, 0;
	bra.uni 	$L__BB1_11;
$L__BB1_10:
	setp.lt.f32 	%p12, %f3, 0f00800000;
	selp.b32 	%r16, -150, -126, %p12;
	add.s32 	%r37, %r16, %r6;
	and.b32  	%r17, %r5, -2139095041;
	or.b32  	%r18, %r17, 1056964608;
	mov.b32 	%f30, %r18;
$L__BB1_11:
	max.s32 	%r20, %r37, -5;
	min.s32 	%r21, %r20, 9;
	add.s32 	%r22, %r21, 6;
	fma.rn.f32 	%f20, %f30, 0f40000000, 0fBF800000;
	mul.f32 	%f21, %f20, 0f41000000;
	mov.f32 	%f22, 0f3F000000;
	copysign.f32 	%f23, %f21, %f22;
	add.rz.f32 	%f24, %f21, %f23;
	cvt.rzi.f32.f32 	%f25, %f24;
	cvt.rzi.s32.f32 	%r23, %f25;
	setp.gt.s32 	%p13, %r23, 7;
	add.s32 	%r24, %r21, 7;
	setp.gt.s32 	%p14, %r37, 8;
	selp.b32 	%r25, 15, %r24, %p14;
	selp.b32 	%r26, 6, 0, %p14;
	selp.b32 	%r27, %r25, %r22, %p13;
	selp.b32 	%r28, %r26, %r23, %p13;
	setp.eq.s32 	%p15, %r27, 15;
	setp.eq.s32 	%p16, %r28, 7;
	shl.b32 	%r30, %r27, 3;
	selp.b32 	%r31, 6, %r28, %p16;
	selp.b32 	%r32, %r31, %r28, %p15;
	or.b32  	%r38, %r32, %r30;
$L__BB1_12:
	setp.lt.f32 	%p17, %f1, 0f00000000;
	cvt.s64.s32 	%rd10, %r3;
	selp.b32 	%r35, 128, 0, %p17;
	or.b32  	%r36, %r38, %r35;
	cvta.to.global.u64 	%rd11, %rd3;
	add.s64 	%rd12, %rd11, %rd10;
	st.global.u8 	[%rd12], %r36;
$L__BB1_13:
	ret;

}


// ===== COMPILED SASS (sm_100) =====

	.target	sm_100

	.elftype	@"ET_EXEC"


//--------------------- .note.nv.tkinfo           --------------------------
	.section	.note.nv.tkinfo,"",@"SHT_NOTE"
	.sectionflags	@"SHF_NOTE_NV_TKINFO"
	.tkinfo
        /*0018*/ 	.word	0x00000002
        /*0030*/ 	.string	""
        /*0030*/ 	.string	"ptxas"
        /*0030*/ 	.string	"Cuda compilation tools, release 13.0, V13.0.88"
        /*0030*/ 	.string	"Build cuda_13.0.r13.0/compiler.36424714_0"
        /*0030*/ 	.string	"-arch sm_100 -m 64 "



//--------------------- .note.nv.cuinfo           --------------------------
	.section	.note.nv.cuinfo,"",@"SHT_NOTE"
	.sectionflags	@"SHF_NOTE_NV_CUINFO"
        /*0018*/ 	.short	0x0002
        /*001a*/ 	.short	0x0064
        /*001c*/ 	.short	0x0082
	.zero		2


//--------------------- .nv.info                  --------------------------
	.section	.nv.info,"",@"SHT_CUDA_INFO"
	.align	4


	//----- nvinfo : EIATTR_REGCOUNT
	.align		4
        /*0000*/ 	.byte	0x04, 0x2f
        /*0002*/ 	.short	(.L_1 - .L_0)
	.align		4
.L_0:
        /*0004*/ 	.word	index@(absmax_f32)
        /*0008*/ 	.word	0x0000000e


	//----- nvinfo : EIATTR_FRAME_SIZE
	.align		4
.L_1:
        /*000c*/ 	.byte	0x04, 0x11
        /*000e*/ 	.short	(.L_3 - .L_2)
	.align		4
.L_2:
        /*0010*/ 	.word	index@(absmax_f32)
        /*0014*/ 	.word	0x00000000


	//----- nvinfo : EIATTR_REGCOUNT
	.align		4
.L_3:
        /*0018*/ 	.byte	0x04, 0x2f
        /*001a*/ 	.short	(.L_5 - .L_4)
	.align		4
.L_4:
        /*001c*/ 	.word	index@(quantize_f32_to_fp8)
        /*0020*/ 	.word	0x0000000f


	//----- nvinfo : EIATTR_FRAME_SIZE
	.align		4
.L_5:
        /*0024*/ 	.byte	0x04, 0x11
        /*0026*/ 	.short	(.L_7 - .L_6)
	.align		4
.L_6:
        /*0028*/ 	.word	index@($__internal_0_$__cuda_sm3x_div_rn_noftz_f32_slowpath)
        /*002c*/ 	.word	0x00000000


	//----- nvinfo : EIATTR_FRAME_SIZE
	.align		4
.L_7:
        /*0030*/ 	.byte	0x04, 0x11
        /*0032*/ 	.short	(.L_9 - .L_8)
	.align		4
.L_8:
        /*0034*/ 	.word	index@(quantize_f32_to_fp8)
        /*0038*/ 	.word	0x00000000


	//----- nvinfo : EIATTR_MIN_STACK_SIZE
	.align		4
.L_9:
        /*003c*/ 	.byte	0x04, 0x12
        /*003e*/ 	.short	(.L_11 - .L_10)
	.align		4
.L_10:
        /*0040*/ 	.word	index@(quantize_f32_to_fp8)
        /*0044*/ 	.word	0x00000000


	//----- nvinfo : EIATTR_MIN_STACK_SIZE
	.align		4
.L_11:
        /*0048*/ 	.byte	0x04, 0x12
        /*004a*/ 	.short	(.L_13 - .L_12)
	.align		4
.L_12:
        /*004c*/ 	.word	index@(absmax_f32)
        /*0050*/ 	.word	0x00000000
.L_13:


//--------------------- .nv.compat                --------------------------
	.section	.nv.compat,"",@"SHT_CUDA_COMPAT_INFO"
	.align	4
        /*0000*/ 	.byte	0x02, 0x09, 0x00, 0x00, 0x02, 0x02, 0x01, 0x00, 0x02, 0x05, 0x05, 0x00, 0x03, 0x07, 0x01, 0x01
        /*0010*/ 	.byte	0x02, 0x03, 0x00, 0x00, 0x02, 0x06, 0x01, 0x00, 0x04, 0x0b, 0x08, 0x00, 0x01, 0x00, 0x00, 0x00
        /*0020*/ 	.byte	0x00, 0x00, 0x00, 0x00


//--------------------- .nv.info.quantize_f32_to_fp8 --------------------------
	.section	.nv.info.quantize_f32_to_fp8,"",@"SHT_CUDA_INFO"
	.sectionflags	@""
	.align	4


	//----- nvinfo : EIATTR_CUDA_API_VERSION
	.align		4
        /*0000*/ 	.byte	0x04, 0x37
        /*0002*/ 	.short	(.L_15 - .L_14)
.L_14:
        /*0004*/ 	.word	0x00000082


	//----- nvinfo : EIATTR_KPARAM_INFO
	.align		4
.L_15:
        /*0008*/ 	.byte	0x04, 0x17
        /*000a*/ 	.short	(.L_17 - .L_16)
.L_16:
        /*000c*/ 	.word	0x00000000
        /*0010*/ 	.short	0x0004
        /*0012*/ 	.short	0x0020
        /*0014*/ 	.byte	0x00, 0xf0, 0x11, 0x00


	//----- nvinfo : EIATTR_KPARAM_INFO
	.align		4
.L_17:
        /*0018*/ 	.byte	0x04, 0x17
        /*001a*/ 	.short	(.L_19 - .L_18)
.L_18:
        /*001c*/ 	.word	0x00000000
        /*0020*/ 	.short	0x0003
        /*0022*/ 	.short	0x0018
        /*0024*/ 	.byte	0x00, 0xf5, 0x21, 0x00


	//----- nvinfo : EIATTR_KPARAM_INFO
	.align		4
.L_19:
        /*0028*/ 	.byte	0x04, 0x17
        /*002a*/ 	.short	(.L_21 - .L_20)
.L_20:
        /*002c*/ 	.word	0x00000000
        /*0030*/ 	.short	0x0002
        /*0032*/ 	.short	0x0010
        /*0034*/ 	.byte	0x00, 0xf5, 0x21, 0x00


	//----- nvinfo : EIATTR_KPARAM_INFO
	.align		4
.L_21:
        /*0038*/ 	.byte	0x04, 0x17
        /*003a*/ 	.short	(.L_23 - .L_22)
.L_22:
        /*003c*/ 	.word	0x00000000
        /*0040*/ 	.short	0x0001
        /*0042*/ 	.short	0x0008
        /*0044*/ 	.byte	0x00, 0xf5, 0x21, 0x00


	//----- nvinfo : EIATTR_KPARAM_INFO
	.align		4
.L_23:
        /*0048*/ 	.byte	0x04, 0x17
        /*004a*/ 	.short	(.L_25 - .L_24)
.L_24:
        /*004c*/ 	.word	0x00000000
        /*0050*/ 	.short	0x0000
        /*0052*/ 	.short	0x0000
        /*0054*/ 	.byte	0x00, 0xf5, 0x21, 0x00


	//----- nvinfo : EIATTR_SPARSE_MMA_MASK
	.align		4
.L_25:
        /*0058*/ 	.byte	0x03, 0x50
        /*005a*/ 	.short	0x0000


	//----- nvinfo : EIATTR_MAXREG_COUNT
	.align		4
        /*005c*/ 	.byte	0x03, 0x1b
        /*005e*/ 	.short	0x00ff


	//----- nvinfo : EIATTR_NUM_BARRIERS
	.align		4
        /*0060*/ 	.byte	0x02, 0x4c
        /*0062*/ 	.byte	0x01
	.zero		1


	//----- nvinfo : EIATTR_MERCURY_ISA_VERSION
	.align		4
        /*0064*/ 	.byte	0x03, 0x5f
        /*0066*/ 	.short	0x0101


	//----- nvinfo : EIATTR_VRC_CTA_INIT_COUNT
	.align		4
        /*0068*/ 	.byte	0x02, 0x4a
	.zero		1
	.zero		1


	//----- nvinfo : EIATTR_EXIT_INSTR_OFFSETS
	.align		4
        /*006c*/ 	.byte	0x04, 0x1c
        /*006e*/ 	.short	(.L_27 - .L_26)


	//   ....[0]....
.L_26:
        /*0070*/ 	.word	0x000003a0


	//   ....[1]....
        /*0074*/ 	.word	0x000007b0


	//----- nvinfo : EIATTR_CRS_STACK_SIZE
	.align		4
.L_27:
        /*0078*/ 	.byte	0x04, 0x1e
        /*007a*/ 	.short	(.L_29 - .L_28)
.L_28:
        /*007c*/ 	.word	0x00000000


	//----- nvinfo : EIATTR_CBANK_PARAM_SIZE
	.align		4
.L_29:
        /*0080*/ 	.byte	0x03, 0x19
        /*0082*/ 	.short	0x0024


	//----- nvinfo : EIATTR_PARAM_CBANK
	.align		4
        /*0084*/ 	.byte	0x04, 0x0a
        /*0086*/ 	.short	(.L_31 - .L_30)
	.align		4
.L_30:
        /*0088*/ 	.word	index@(.nv.constant0.quantize_f32_to_fp8)
        /*008c*/ 	.short	0x0380
        /*008e*/ 	.short	0x0024


	//----- nvinfo : EIATTR_SW_WAR
	.align		4
.L_31:
        /*0090*/ 	.byte	0x04, 0x36
        /*0092*/ 	.short	(.L_33 - .L_32)
.L_32:
        /*0094*/ 	.word	0x00000008
.L_33:


//--------------------- .nv.info.absmax_f32       --------------------------
	.section	.nv.info.absmax_f32,"",@"SHT_CUDA_INFO"
	.sectionflags	@""
	.align	4


	//----- nvinfo : EIATTR_CUDA_API_VERSION
	.align		4
        /*0000*/ 	.byte	0x04, 0x37
        /*0002*/ 	.short	(.L_35 - .L_34)
.L_34:
        /*0004*/ 	.word	0x00000082


	//----- nvinfo : EIATTR_KPARAM_INFO
	.align		4
.L_35:
        /*0008*/ 	.byte	0x04, 0x17
        /*000a*/ 	.short	(.L_37 - .L_36)
.L_36:
        /*000c*/ 	.word	0x00000000
        /*0010*/ 	.short	0x0002
        /*0012*/ 	.short	0x0010
        /*0014*/ 	.byte	0x00, 0xf0, 0x11, 0x00


	//----- nvinfo : EIATTR_KPARAM_INFO
	.align		4
.L_37:
        /*0018*/ 	.byte	0x04, 0x17
        /*001a*/ 	.short	(.L_39 - .L_38)
.L_38:
        /*001c*/ 	.word	0x00000000
        /*0020*/ 	.short	0x0001
        /*0022*/ 	.short	0x0008
        /*0024*/ 	.byte	0x00, 0xf5, 0x21, 0x00


	//----- nvinfo : EIATTR_KPARAM_INFO
	.align		4
.L_39:
        /*0028*/ 	.byte	0x04, 0x17
        /*002a*/ 	.short	(.L_41 - .L_40)
.L_40:
        /*002c*/ 	.word	0x00000000
        /*0030*/ 	.short	0x0000
        /*0032*/ 	.short	0x0000
        /*0034*/ 	.byte	0x00, 0xf5, 0x21, 0x00


	//----- nvinfo : EIATTR_SPARSE_MMA_MASK
	.align		4
.L_41:
        /*0038*/ 	.byte	0x03, 0x50
        /*003a*/ 	.short	0x0000


	//----- nvinfo : EIATTR_MAXREG_COUNT
	.align		4
        /*003c*/ 	.byte	0x03, 0x1b
        /*003e*/ 	.short	0x00ff


	//----- nvinfo : EIATTR_NUM_BARRIERS
	.align		4
        /*0040*/ 	.byte	0x02, 0x4c
        /*0042*/ 	.byte	0x01
	.zero		1


	//----- nvinfo : EIATTR_MERCURY_ISA_VERSION
	.align		4
        /*0044*/ 	.byte	0x03, 0x5f
        /*0046*/ 	.short	0x0101


	//----- nvinfo : EIATTR_VRC_CTA_INIT_COUNT
	.align		4
        /*0048*/ 	.byte	0x02, 0x4a
	.zero		1
	.zero		1


	//----- nvinfo : EIATTR_EXIT_INSTR_OFFSETS
	.align		4
        /*004c*/ 	.byte	0x04, 0x1c
        /*004e*/ 	.short	(.L_43 - .L_42)


	//   ....[0]....
.L_42:
        /*0050*/ 	.word	0x000002b0


	//   ....[1]....
        /*0054*/ 	.word	0x00000320


	//----- nvinfo : EIATTR_CRS_STACK_SIZE
	.align		4
.L_43:
        /*0058*/ 	.byte	0x04, 0x1e
        /*005a*/ 	.short	(.L_45 - .L_44)
.L_44:
        /*005c*/ 	.word	0x00000000


	//----- nvinfo : EIATTR_CBANK_PARAM_SIZE
	.align		4
.L_45:
        /*0060*/ 	.byte	0x03, 0x19
        /*0062*/ 	.short	0x0014


	//----- nvinfo : EIATTR_PARAM_CBANK
	.align		4
        /*0064*/ 	.byte	0x04, 0x0a
        /*0066*/ 	.short	(.L_47 - .L_46)
	.align		4
.L_46:
        /*0068*/ 	.word	index@(.nv.constant0.absmax_f32)
        /*006c*/ 	.short	0x0380
        /*006e*/ 	.short	0x0014


	//----- nvinfo : EIATTR_SW_WAR
	.align		4
.L_47:
        /*0070*/ 	.byte	0x04, 0x36
        /*0072*/ 	.short	(.L_49 - .L_48)
.L_48:
        /*0074*/ 	.word	0x00000008
.L_49:


//--------------------- .nv.callgraph             --------------------------
	.section	.nv.callgraph,"",@"SHT_CUDA_CALLGRAPH"
	.align	4
	.sectionentsize	8
	.align		4
        /*0000*/ 	.word	0x00000000
	.align		4
        /*0004*/ 	.word	0xffffffff
	.align		4
        /*0008*/ 	.word	0x00000000
	.align		4
        /*000c*/ 	.word	0xfffffffe
	.align		4
        /*0010*/ 	.word	0x00000000
	.align		4
        /*0014*/ 	.word	0xfffffffd
	.align		4
        /*0018*/ 	.word	0x00000000
	.align		4
        /*001c*/ 	.word	0xfffffffc


//--------------------- .text.quantize_f32_to_fp8 --------------------------
	.section	.text.quantize_f32_to_fp8,"ax",@progbits
	.align	128
        .global         quantize_f32_to_fp8
        .type           quantize_f32_to_fp8,@function
        .size           quantize_f32_to_fp8,(.L_x_26 - quantize_f32_to_fp8)
        .other          quantize_f32_to_fp8,@"STO_CUDA_ENTRY STV_DEFAULT"
quantize_f32_to_fp8:
.text.quantize_f32_to_fp8:
[----:B------:R-:W-:Y:S01]  /*0000*/  LDC R1, c[0x0][0x37c] ;  /* 0x0000df00ff017b82 */ /* 0x000fe20000000800 */
[----:B------:R-:W0:Y:S07]  /*0010*/  S2R R2, SR_TID.X ;  /* 0x0000000000027919 */ /* 0x000e2e0000002100 */
[----:B------:R-:W0:Y:S01]  /*0020*/  S2UR UR8, SR_CTAID.X ;  /* 0x00000000000879c3 */ /* 0x000e220000002500 */
[----:B------:R-:W1:Y:S01]  /*0030*/  LDCU.64 UR6, c[0x0][0x358] ;  /* 0x00006b00ff0677ac */ /* 0x000e620008000a00 */
[----:B------:R-:W-:Y:S01]  /*0040*/  BSSY.RECONVERGENT B0, `(.L_x_0) ;  /* 0x0000016000007945 */ /* 0x000fe20003800200 */
[----:B0-----:R-:W-:-:S13]  /*0050*/  LOP3.LUT P0, RZ, R2, UR8, RZ, 0xfc, !PT ;  /* 0x0000000802ff7c12 */ /* 0x001fda000f80fcff */
[----:B-1----:R-:W-:Y:S05]  /*0060*/  @P0 BRA `(.L_x_1) ;  /* 0x00000000004c0947 */ /* 0x002fea0003800000 */
[----:B------:R-:W0:Y:S02]  /*0070*/  LDC.64 R4, c[0x0][0x390] ;  /* 0x0000e400ff047b82 */ /* 0x000e240000000a00 */
[----:B0-----:R-:W2:Y:S01]  /*0080*/  LDG.E.CONSTANT R0, desc[UR6][R4.64] ;  /* 0x0000000604007981 */ /* 0x001ea2000c1e9900 */
[----:B------:R-:W-:Y:S02]  /*0090*/  IMAD.MOV.U32 R6, RZ, RZ, 0x3b124925 ;  /* 0x3b124925ff067424 */ /* 0x000fe400078e00ff */
[----:B------:R-:W-:-:S04]  /*00a0*/  IMAD.MOV.U32 R3, RZ, RZ, 0x43e00000 ;  /* 0x43e00000ff037424 */ /* 0x000fc800078e00ff */
[----:B------:R-:W-:-:S04]  /*00b0*/  FFMA R3, R6, -R3, 1 ;  /* 0x3f80000006037423 */ /* 0x000fc80000000803 */
[----:B------:R-:W-:Y:S01]  /*00c0*/  FFMA R3, R3, R6, 0.0022321429569274187088 ;  /* 0x3b12492503037423 */ /* 0x000fe20000000006 */
[----:B--2---:R-:W0:Y:S03]  /*00d0*/  FCHK P0, R0, 448 ;  /* 0x43e0000000007902 */ /* 0x004e260000000000 */
[C---:B------:R-:W-:Y:S01]  /*00e0*/  FFMA R6, R0.reuse, R3, RZ ;  /* 0x0000000300067223 */ /* 0x040fe200000000ff */
[----:B------:R-:W-:-:S03]  /*00f0*/  FSETP.GT.AND P2, PT, R0, RZ, PT ;  /* 0x000000ff0000720b */ /* 0x000fc60003f44000 */
[----:B------:R-:W-:-:S04]  /*0100*/  FFMA R7, R6, -448, R0 ;  /* 0xc3e0000006077823 */ /* 0x000fc80000000000 */
[----:B------:R-:W-:Y:S01]  /*0110*/  FFMA R3, R3, R7, R6 ;  /* 0x0000000703037223 */ /* 0x000fe20000000006 */
[----:B0-----:R-:W-:Y:S06]  /*0120*/  @!P0 BRA `(.L_x_2) ;  /* 0x0000000000108947 */ /* 0x001fec0003800000 */
[----:B------:R-:W-:Y:S01]  /*0130*/  IMAD.MOV.U32 R3, RZ, RZ, 0x43e00000 ;  /* 0x43e00000ff037424 */ /* 0x000fe200078e00ff */
[----:B------:R-:W-:-:S07]  /*0140*/  MOV R4, 0x160 ;  /* 0x0000016000047802 */ /* 0x000fce0000000f00 */
[----:B------:R-:W-:Y:S05]  /*0150*/  CALL.REL.NOINC `($__internal_0_$__cuda_sm3x_div_rn_noftz_f32_slowpath) ;  /* 0x0000000400987944 */ /* 0x000fea0003c00000 */
[----:B------:R-:W-:-:S07]  /*0160*/  IMAD.MOV.U32 R3, RZ, RZ, R0 ;  /* 0x000000ffff037224 */ /* 0x000fce00078e0000 */
.L_x_2:
[----:B------:R-:W0:Y:S01]  /*0170*/  LDC.64 R4, c[0x0][0x398] ;  /* 0x0000e600ff047b82 */ /* 0x000e220000000a00 */
[----:B------:R-:W-:-:S05]  /*0180*/  FSEL R3, R3, 1, P2 ;  /* 0x3f80000003037808 */ /* 0x000fca0001000000 */
[----:B0-----:R0:W-:Y:S02]  /*0190*/  STG.E desc[UR6][R4.64], R3 ;  /* 0x0000000304007986 */ /* 0x0011e4000c101906 */
.L_x_1:
[----:B------:R-:W-:Y:S05]  /*01a0*/  BSYNC.RECONVERGENT B0 ;  /* 0x0000000000007941 */ /* 0x000fea0003800200 */
.L_x_0:
[----:B------:R-:W-:Y:S01]  /*01b0*/  ISETP.NE.AND P0, PT, R2, RZ, PT ;  /* 0x000000ff0200720c */ /* 0x000fe20003f05270 */
[----:B------:R-:W-:-:S12]  /*01c0*/  BSSY.RECONVERGENT B0, `(.L_x_3) ;  /* 0x0000018000007945 */ /* 0x000fd80003800200 */
[----:B------:R-:W-:Y:S05]  /*01d0*/  @P0 BRA `(.L_x_4) ;  /* 0x0000000000580947 */ /* 0x000fea0003800000 */
[----:B0-----:R-:W0:Y:S02]  /*01e0*/  LDC.64 R4, c[0x0][0x390] ;  /* 0x0000e400ff047b82 */ /* 0x001e240000000a00 */
[----:B0-----:R-:W2:Y:S01]  /*01f0*/  LDG.E.CONSTANT R4, desc[UR6][R4.64] ;  /* 0x0000000604047981 */ /* 0x001ea2000c1e9900 */
[----:B------:R-:W-:Y:S02]  /*0200*/  UMOV UR4, 0x43e00000 ;  /* 0x43e0000000047882 */ /* 0x000fe40000000000 */
[----:B------:R-:W-:Y:S01]  /*0210*/  IMAD.U32 R7, RZ, RZ, UR4 ;  /* 0x00000004ff077e24 */ /* 0x000fe2000f8e00ff */
[----:B--2---:R-:W0:Y:S01]  /*0220*/  MUFU.RCP R0, R4 ;  /* 0x0000000400007308 */ /* 0x004e220000001000 */
[----:B------:R-:W-:-:S07]  /*0230*/  FSETP.GT.AND P2, PT, R4, RZ, PT ;  /* 0x000000ff0400720b */ /* 0x000fce0003f44000 */
[----:B------:R-:W1:Y:S01]  /*0240*/  FCHK P0, R7, R4 ;  /* 0x0000000407007302 */ /* 0x000e620000000000 */
[----:B0-----:R-:W-:-:S04]  /*0250*/  FFMA R3, -R4, R0, 1 ;  /* 0x3f80000004037423 */ /* 0x001fc80000000100 */
[----:B------:R-:W-:-:S04]  /*0260*/  FFMA R0, R0, R3, R0 ;  /* 0x0000000300007223 */ /* 0x000fc80000000000 */
[----:B------:R-:W-:-:S04]  /*0270*/  FFMA R3, R0, 448, RZ ;  /* 0x43e0000000037823 */ /* 0x000fc800000000ff */
[----:B------:R-:W-:-:S04]  /*0280*/  FFMA R6, -R4, R3, 448 ;  /* 0x43e0000004067423 */ /* 0x000fc80000000103 */
[----:B------:R-:W-:Y:S01]  /*0290*/  FFMA R0, R0, R6, R3 ;  /* 0x0000000600007223 */ /* 0x000fe20000000003 */
[----:B-1----:R-:W-:Y:S06]  /*02a0*/  @!P0 BRA `(.L_x_5) ;  /* 0x0000000000108947 */ /* 0x002fec0003800000 */
[----:B------:R-:W-:Y:S01]  /*02b0*/  IMAD.MOV.U32 R3, RZ, RZ, R4 ;  /* 0x000000ffff037224 */ /* 0x000fe200078e0004 */
[----:B------:R-:W-:Y:S01]  /*02c0*/  MOV R4, 0x2f0 ;  /* 0x000002f000047802 */ /* 0x000fe20000000f00 */
[----:B------:R-:W-:-:S07]  /*02d0*/  IMAD.MOV.U32 R0, RZ, RZ, 0x43e00000 ;  /* 0x43e00000ff007424 */ /* 0x000fce00078e00ff */
[----:B------:R-:W-:Y:S05]  /*02e0*/  CALL.REL.NOINC `($__internal_0_$__cuda_sm3x_div_rn_noftz_f32_slowpath) ;  /* 0x0000000400347944 */ /* 0x000fea0003c00000 */
.L_x_5:
[----:B------:R-:W0:Y:S01]  /*02f0*/  S2UR UR5, SR_CgaCtaId ;  /* 0x00000000000579c3 */ /* 0x000e220000008800 */
[----:B------:R-:W-:Y:S01]  /*0300*/  UMOV UR4, 0x400 ;  /* 0x0000040000047882 */ /* 0x000fe20000000000 */
[----:B------:R-:W-:Y:S01]  /*0310*/  FSEL R0, R0, 1, P2 ;  /* 0x3f80000000007808 */ /* 0x000fe20001000000 */
[----:B0-----:R-:W-:-:S09]  /*0320*/  ULEA UR4, UR5, UR4, 0x18 ;  /* 0x0000000405047291 */ /* 0x001fd2000f8ec0ff */
[----:B------:R1:W-:Y:S03]  /*0330*/  STS [UR4], R0 ;  /* 0x00000000ff007988 */ /* 0x0003e60008000804 */
.L_x_4:
[----:B------:R-:W-:Y:S05]  /*0340*/  BSYNC.RECONVERGENT B0 ;  /* 0x0000000000007941 */ /* 0x000fea0003800200 */
.L_x_3:
[----:B0-----:R-:W1:Y:S01]  /*0350*/  LDC R3, c[0x0][0x360] ;  /* 0x0000d800ff037b82 */ /* 0x001e620000000800 */
[----:B------:R-:W0:Y:S01]  /*0360*/  LDCU UR4, c[0x0][0x3a0] ;  /* 0x00007400ff0477ac */ /* 0x000e220008000800 */
[----:B-1----:R-:W-:-:S06]  /*0370*/  IMAD R0, R3, UR8, R2 ;  /* 0x0000000803007c24 */ /* 0x002fcc000f8e0202 */
[----:B------:R-:W-:Y:S01]  /*0380*/  BAR.SYNC.DEFER_BLOCKING 0x0 ;  /* 0x0000000000007b1d */ /* 0x000fe20000010000 */
[----:B0-----:R-:W-:-:S13]  /*0390*/  ISETP.GE.AND P0, PT, R0, UR4, PT ;  /* 0x0000000400007c0c */ /* 0x001fda000bf06270 */
[----:B------:R-:W-:Y:S05]  /*03a0*/  @P0 EXIT ;  /* 0x000000000000094d */ /* 0x000fea0003800000 */
[----:B------:R-:W0:Y:S02]  /*03b0*/  LDC.64 R2, c[0x0][0x380] ;  /* 0x0000e000ff027b82 */ /* 0x000e240000000a00 */
[----:B0-----:R-:W-:-:S06]  /*03c0*/  IMAD.WIDE R2, R0, 0x4, R2 ;  /* 0x0000000400027825 */ /* 0x001fcc00078e0202 */
[----:B------:R-:W2:Y:S01]  /*03d0*/  LDG.E.CONSTANT R3, desc[UR6][R2.64] ;  /* 0x0000000602037981 */ /* 0x000ea2000c1e9900 */
[----:B------:R-:W0:Y:S01]  /*03e0*/  S2UR UR5, SR_CgaCtaId ;  /* 0x00000000000579c3 */ /* 0x000e220000008800 */
[----:B------:R-:W-:Y:S01]  /*03f0*/  UMOV UR4, 0x400 ;  /* 0x0000040000047882 */ /* 0x000fe20000000000 */
[----:B------:R-:W-:Y:S01]  /*0400*/  BSSY.RECONVERGENT B0, `(.L_x_6) ;  /* 0x0000033000007945 */ /* 0x000fe20003800200 */
[----:B------:R-:W-:Y:S01]  /*0410*/  IMAD.MOV.U32 R5, RZ, RZ, RZ ;  /* 0x000000ffff057224 */ /* 0x000fe200078e00ff */
[----:B0-----:R-:W-:-:S09]  /*0420*/  ULEA UR4, UR5, UR4, 0x18 ;  /* 0x0000000405047291 */ /* 0x001fd2000f8ec0ff */
[----:B------:R-:W2:Y:S02]  /*0430*/  LDS R4, [UR4] ;  /* 0x00000004ff047984 */ /* 0x000ea40008000800 */
[----:B--2---:R-:W-:-:S05]  /*0440*/  FMUL R4, R4, R3 ;  /* 0x0000000304047220 */ /* 0x004fca0000400000 */
[----:B------:R-:W-:-:S04]  /*0450*/  FMNMX R4, R4, -448, !PT ;  /* 0xc3e0000004047809 */ /* 0x000fc80007800000 */
[----:B------:R-:W-:-:S04]  /*0460*/  FMNMX R4, R4, 448, PT ;  /* 0x43e0000004047809 */ /* 0x000fc80003800000 */
[----:B------:R-:W-:-:S13]  /*0470*/  FSETP.GEU.AND P0, PT, |R4|, 0.001953125, PT ;  /* 0x3b0000000400780b */ /* 0x000fda0003f0e200 */
[----:B------:R-:W-:Y:S05]  /*0480*/  @!P0 BRA `(.L_x_7) ;  /* 0x0000000000a88947 */ /* 0x000fea0003800000 */
[----:B------:R-:W-:-:S13]  /*0490*/  FSETP.GEU.AND P0, PT, |R4|, 0.015625, PT ;  /* 0x3c8000000400780b */ /* 0x000fda0003f0e200 */
[----:B------:R-:W-:-:S04]  /*04a0*/  @!P0 FMUL R2, |R4|, 512 ;  /* 0x4400000004028820 */ /* 0x000fc80000400200 */
[----:B------:R-:W-:-:S06]  /*04b0*/  @!P0 FADD.RZ R2, R2, 0.5 ;  /* 0x3f00000002028421 */ /* 0x000fcc000000c000 */
[----:B------:R-:W0:Y:S02]  /*04c0*/  @!P0 F2I.TRUNC.NTZ R2, R2 ;  /* 0x0000000200028305 */ /* 0x000e24000020f100 */
[----:B0-----:R-:W-:-:S04]  /*04d0*/  @!P0 VIMNMX R5, PT, PT, R2, 0x7, PT ;  /* 0x0000000702058848 */ /* 0x001fc80003fe0100 */
[----:B------:R-:W-:Y:S01]  /*04e0*/  @!P0 VIMNMX R5, PT, PT, R5, 0x1, !PT ;  /* 0x0000000105058848 */ /* 0x000fe20007fe0100 */
[----:B------:R-:W-:Y:S06]  /*04f0*/  @!P0 BRA `(.L_x_7) ;  /* 0x00000000008c8947 */ /* 0x000fec0003800000 */
[C---:B------:R-:W-:Y:S01]  /*0500*/  FMUL R3, |R4|.reuse, 16777216 ;  /* 0x4b80000004037820 */ /* 0x040fe20000400200 */
[----:B------:R-:W-:Y:S01]  /*0510*/  FSETP.GEU.AND P0, PT, |R4|, 1.175494350822287508e-38, PT ;  /* 0x008000000400780b */ /* 0x000fe20003f0e200 */
[----:B------:R-:W-:-:S03]  /*0520*/  IMAD.MOV.U32 R6, RZ, RZ, 0x40000000 ;  /* 0x40000000ff067424 */ /* 0x000fc600078e00ff */
[----:B------:R-:W-:-:S04]  /*0530*/  FSEL R3, R3, |R4|, !P0 ;  /* 0x4000000403037208 */ /* 0x000fc80004000000 */
[----:B------:R-:W-:-:S04]  /*0540*/  SHF.R.U32.HI R2, RZ, 0x17, R3 ;  /* 0x00000017ff027819 */ /* 0x000fc80000011603 */
[----:B------:R-:W-:-:S04]  /*0550*/  LOP3.LUT R2, R2, 0xff, RZ, 0xc0, !PT ;  /* 0x000000ff02027812 */ /* 0x000fc800078ec0ff */
[----:B------:R-:W-:-:S04]  /*0560*/  ISETP.NE.AND P0, PT, R2, 0xff, PT ;  /* 0x000000ff0200780c */ /* 0x000fc80003f05270 */
[----:B------:R-:W-:-:S04]  /*0570*/  FSETP.NEU.AND P0, PT, |R4|, RZ, P0 ;  /* 0x000000ff0400720b */ /* 0x000fc8000070d200 */
[----:B------:R-:W-:-:S09]  /*0580*/  FSETP.GEU.AND P1, PT, |R4|, 1.175494350822287508e-38, P0 ;  /* 0x008000000400780b */ /* 0x000fd2000072e200 */
[C---:B------:R-:W-:Y:S01]  /*0590*/  @!P0 FADD R5, R3.reuse, R3 ;  /* 0x0000000303058221 */ /* 0x040fe20000000000 */
[----:B------:R-:W-:-:S04]  /*05a0*/  @P0 LOP3.LUT R3, R3, 0x807fffff, RZ, 0xc0, !PT ;  /* 0x807fffff03030812 */ /* 0x000fc800078ec0ff */
[----:B------:R-:W-:Y:S01]  /*05b0*/  @P0 LOP3.LUT R5, R3, 0x3f000000, RZ, 0xfc, !PT ;  /* 0x3f00000003050812 */ /* 0x000fe200078efcff */
[----:B------:R-:W-:-:S04]  /*05c0*/  @!P0 IMAD.MOV.U32 R3, RZ, RZ, RZ ;  /* 0x000000ffff038224 */ /* 0x000fc800078e00ff */
[----:B------:R-:W-:Y:S01]  /*05d0*/  FFMA R5, R5, R6, -1 ;  /* 0xbf80000005057423 */ /* 0x000fe20000000006 */
[----:B------:R-:W-:-:S03]  /*05e0*/  IMAD.MOV.U32 R6, RZ, RZ, 0x3f000000 ;  /* 0x3f000000ff067424 */ /* 0x000fc600078e00ff */
[----:B------:R-:W-:-:S05]  /*05f0*/  FMUL R5, R5, 8 ;  /* 0x4100000005057820 */ /* 0x000fca0000400000 */
[----:B------:R-:W-:-:S05]  /*0600*/  LOP3.LUT R6, R6, 0x80000000, R5, 0xb8, !PT ;  /* 0x8000000006067812 */ /* 0x000fca00078eb805 */
[----:B------:R-:W-:Y:S01]  /*0610*/  FADD.RZ R6, R5, R6 ;  /* 0x0000000605067221 */ /* 0x000fe2000000c000 */
[C---:B------:R-:W-:Y:S02]  /*0620*/  @P0 VIADD R5, R2.reuse, 0xffffff6a ;  /* 0xffffff6a02050836 */ /* 0x040fe40000000000 */
[----:B------:R-:W-:-:S03]  /*0630*/  @P1 VIADD R5, R2, 0xffffff82 ;  /* 0xffffff8202051836 */ /* 0x000fc60000000000 */
[----:B------:R-:W0:Y:S01]  /*0640*/  F2I.TRUNC.NTZ R6, R6 ;  /* 0x0000000600067305 */ /* 0x000e22000020f100 */
[----:B------:R-:W-:-:S05]  /*0650*/  @P0 IMAD.MOV.U32 R3, RZ, RZ, R5 ;  /* 0x000000ffff030224 */ /* 0x000fca00078e0005 */
[C---:B------:R-:W-:Y:S02]  /*0660*/  VIMNMX R2, PT, PT, R3.reuse, -0x5, !PT ;  /* 0xfffffffb03027848 */ /* 0x040fe40007fe0100 */
[----:B------:R-:W-:Y:S02]  /*0670*/  ISETP.GT.AND P1, PT, R3, 0x8, PT ;  /* 0x000000080300780c */ /* 0x000fe40003f24270 */
[----:B------:R-:W-:Y:S02]  /*0680*/  VIMNMX R2, PT, PT, R2, 0x9, PT ;  /* 0x0000000902027848 */ /* 0x000fe40003fe0100 */
[----:B0-----:R-:W-:-:S03]  /*0690*/  ISETP.GT.AND P0, PT, R6, 0x7, PT ;  /* 0x000000070600780c */ /* 0x001fc60003f04270 */
[C---:B------:R-:W-:Y:S02]  /*06a0*/  VIADD R3, R2.reuse, 0x6 ;  /* 0x0000000602037836 */ /* 0x040fe40000000000 */
[----:B------:R-:W-:-:S08]  /*06b0*/  VIADD R2, R2, 0x7 ;  /* 0x0000000702027836 */ /* 0x000fd00000000000 */
[----:B------:R-:W-:Y:S02]  /*06c0*/  @P0 SEL R3, R2, 0xf, !P1 ;  /* 0x0000000f02030807 */ /* 0x000fe40004800000 */
[----:B------:R-:W-:Y:S02]  /*06d0*/  @P0 SEL R6, RZ, 0x6, !P1 ;  /* 0x00000006ff060807 */ /* 0x000fe40004800000 */
[C---:B------:R-:W-:Y:S01]  /*06e0*/  ISETP.NE.AND P2, PT, R3.reuse, 0xf, PT ;  /* 0x0000000f0300780c */ /* 0x040fe20003f45270 */
[----:B------:R-:W-:Y:S01]  /*06f0*/  IMAD.SHL.U32 R3, R3, 0x8, RZ ;  /* 0x0000000803037824 */ /* 0x000fe200078e00ff */
[----:B------:R-:W-:-:S11]  /*0700*/  ISETP.NE.AND P0, PT, R6, 0x7, PT ;  /* 0x000000070600780c */ /* 0x000fd60003f05270 */
[----:B------:R-:W-:-:S04]  /*0710*/  @!P2 SEL R6, R6, 0x6, P0 ;  /* 0x000000060606a807 */ /* 0x000fc80000000000 */
[----:B------:R-:W-:-:S07]  /*0720*/  LOP3.LUT R5, R6, R3, RZ, 0xfc, !PT ;  /* 0x0000000306057212 */ /* 0x000fce00078efcff */
.L_x_7:
[----:B------:R-:W-:Y:S05]  /*0730*/  BSYNC.RECONVERGENT B0 ;  /* 0x0000000000007941 */ /* 0x000fea0003800200 */
.L_x_6:
[----:B------:R-:W0:Y:S01]  /*0740*/  LDCU.64 UR4, c[0x0][0x388] ;  /* 0x00007100ff0477ac */ /* 0x000e220008000a00 */
[----:B------:R-:W-:-:S04]  /*0750*/  FSETP.GEU.AND P0, PT, R4, RZ, PT ;  /* 0x000000ff0400720b */ /* 0x000fc80003f0e000 */
[----:B------:R-:W-:-:S04]  /*0760*/  SEL R4, RZ, 0x80, P0 ;  /* 0x00000080ff047807 */ /* 0x000fc80000000000 */
[----:B------:R-:W-:Y:S02]  /*0770*/  LOP3.LUT R5, R5, R4, RZ, 0xfc, !PT ;  /* 0x0000000405057212 */ /* 0x000fe400078efcff */
[----:B0-----:R-:W-:-:S04]  /*0780*/  IADD3 R2, P1, PT, R0, UR4, RZ ;  /* 0x0000000400027c10 */ /* 0x001fc8000ff3e0ff */
[----:B------:R-:W-:-:S05]  /*0790*/  LEA.HI.X.SX32 R3, R0, UR5, 0x1, P1 ;  /* 0x0000000500037c11 */ /* 0x000fca00088f0eff */
[----:B------:R-:W-:Y:S01]  /*07a0*/  STG.E.U8 desc[UR6][R2.64], R5 ;  /* 0x0000000502007986 */ /* 0x000fe2000c101106 */
[----:B------:R-:W-:Y:S05]  /*07b0*/  EXIT ;  /* 0x000000000000794d */ /* 0x000fea0003800000 */
        .weak           $__internal_0_$__cuda_sm3x_div_rn_noftz_f32_slowpath
        .type           $__internal_0_$__cuda_sm3x_div_rn_noftz_f32_slowpath,@function
        .size           $__internal_0_$__cuda_sm3x_div_rn_noftz_f32_slowpath,(.L_x_26 - $__internal_0_$__cuda_sm3x_div_rn_noftz_f32_slowpath)
$__internal_0_$__cuda_sm3x_div_rn_noftz_f32_slowpath:
[----:B------:R-:W-:Y:S01]  /*07c0*/  SHF.R.U32.HI R6, RZ, 0x17, R3 ;  /* 0x00000017ff067819 */ /* 0x000fe20000011603 */
[----:B------:R-:W-:Y:S01]  /*07d0*/  BSSY.RECONVERGENT B1, `(.L_x_8) ;  /* 0x0000062000017945 */ /* 0x000fe20003800200 */
[----:B------:R-:W-:Y:S02]  /*07e0*/  SHF.R.U32.HI R5, RZ, 0x17, R0 ;  /* 0x00000017ff057819 */ /* 0x000fe40000011600 */
[----:B------:R-:W-:Y:S02]  /*07f0*/  LOP3.LUT R10, R6, 0xff, RZ, 0xc0, !PT ;  /* 0x000000ff060a7812 */ /* 0x000fe400078ec0ff */
[----:B------:R-:W-:-:S03]  /*0800*/  LOP3.LUT R8, R5, 0xff, RZ, 0xc0, !PT ;  /* 0x000000ff05087812 */ /* 0x000fc600078ec0ff */
[----:B------:R-:W-:Y:S02]  /*0810*/  VIADD R7, R10, 0xffffffff ;  /* 0xffffffff0a077836 */ /* 0x000fe40000000000 */
[----:B------:R-:W-:-:S03]  /*0820*/  VIADD R6, R8, 0xffffffff ;  /* 0xffffffff08067836 */ /* 0x000fc60000000000 */
[----:B------:R-:W-:-:S04]  /*0830*/  ISETP.GT.U32.AND P0, PT, R7, 0xfd, PT ;  /* 0x000000fd0700780c */ /* 0x000fc80003f04070 */
[----:B------:R-:W-:-:S13]  /*0840*/  ISETP.GT.U32.OR P0, PT, R6, 0xfd, P0 ;  /* 0x000000fd0600780c */ /* 0x000fda0000704470 */
[----:B------:R-:W-:Y:S01]  /*0850*/  @!P0 IMAD.MOV.U32 R5, RZ, RZ, RZ ;  /* 0x000000ffff058224 */ /* 0x000fe200078e00ff */
[----:B------:R-:W-:Y:S06]  /*0860*/  @!P0 BRA `(.L_x_9) ;  /* 0x00000000005c8947 */ /* 0x000fec0003800000 */
[----:B------:R-:W-:Y:S02]  /*0870*/  FSETP.GTU.FTZ.AND P0, PT, |R0|, +INF , PT ;  /* 0x7f8000000000780b */ /* 0x000fe40003f1c200 */
[----:B------:R-:W-:-:S04]  /*0880*/  FSETP.GTU.FTZ.AND P1, PT, |R3|, +INF , PT ;  /* 0x7f8000000300780b */ /* 0x000fc80003f3c200 */
[----:B------:R-:W-:-:S13]  /*0890*/  PLOP3.LUT P0, PT, P0, P1, PT, 0xf8, 0x8f ;  /* 0x00000000008f781c */ /* 0x000fda0000703f70 */
[----:B------:R-:W-:Y:S05]  /*08a0*/  @P0 BRA `(.L_x_10) ;  /* 0x00000004004c0947 */ /* 0x000fea0003800000 */
[----:B------:R-:W-:-:S13]  /*08b0*/  LOP3.LUT P0, RZ, R3, 0x7fffffff, R0, 0xc8, !PT ;  /* 0x7fffffff03ff7812 */ /* 0x000fda000780c800 */
[----:B------:R-:W-:Y:S05]  /*08c0*/  @!P0 BRA `(.L_x_11) ;  /* 0x00000004003c8947 */ /* 0x000fea0003800000 */
[C---:B------:R-:W-:Y:S02]  /*08d0*/  FSETP.NEU.FTZ.AND P3, PT, |R0|.reuse, +INF , PT ;  /* 0x7f8000000000780b */ /* 0x040fe40003f7d200 */
[----:B------:R-:W-:Y:S02]  /*08e0*/  FSETP.NEU.FTZ.AND P1, PT, |R3|, +INF , PT ;  /* 0x7f8000000300780b */ /* 0x000fe40003f3d200 */
[----:B------:R-:W-:-:S11]  /*08f0*/  FSETP.NEU.FTZ.AND P0, PT, |R0|, +INF , PT ;  /* 0x7f8000000000780b */ /* 0x000fd60003f1d200 */
[----:B------:R-:W-:Y:S05]  /*0900*/  @!P1 BRA !P3, `(.L_x_11) ;  /* 0x00000004002c9947 */ /* 0x000fea0005800000 */
[----:B------:R-:W-:-:S04]  /*0910*/  LOP3.LUT P3, RZ, R0, 0x7fffffff, RZ, 0xc0, !PT ;  /* 0x7fffffff00ff7812 */ /* 0x000fc8000786c0ff */
[----:B------:R-:W-:-:S13]  /*0920*/  PLOP3.LUT P1, PT, P1, P3, PT, 0x2f, 0xf2 ;  /* 0x0000000000f2781c */ /* 0x000fda0000f26577 */
[----:B------:R-:W-:Y:S05]  /*0930*/  @P1 BRA `(.L_x_12) ;  /* 0x0000000400181947 */ /* 0x000fea0003800000 */
[----:B------:R-:W-:-:S04]  /*0940*/  LOP3.LUT P1, RZ, R3, 0x7fffffff, RZ, 0xc0, !PT ;  /* 0x7fffffff03ff7812 */ /* 0x000fc8000782c0ff */
[----:B------:R-:W-:-:S13]  /*0950*/  PLOP3.LUT P0, PT, P0, P1, PT, 0x2f, 0xf2 ;  /* 0x0000000000f2781c */ /* 0x000fda0000702577 */
[----:B------:R-:W-:Y:S05]  /*0960*/  @P0 BRA `(.L_x_13) ;  /* 0x0000000400000947 */ /* 0x000fea0003800000 */
[----:B------:R-:W-:Y:S02]  /*0970*/  ISETP.GE.AND P0, PT, R6, RZ, PT ;  /* 0x000000ff0600720c */ /* 0x000fe40003f06270 */
[----:B------:R-:W-:-:S11]  /*0980*/  ISETP.GE.AND P1, PT, R7, RZ, PT ;  /* 0x000000ff0700720c */ /* 0x000fd60003f26270 */
[----:B------:R-:W-:Y:S02]  /*0990*/  @P0 IMAD.MOV.U32 R5, RZ, RZ, RZ ;  /* 0x000000ffff050224 */ /* 0x000fe400078e00ff */
[----:B------:R-:W-:Y:S01]  /*09a0*/  @!P0 FFMA R0, R0, 1.84467440737095516160e+19, RZ ;  /* 0x5f80000000008823 */ /* 0x000fe200000000ff */
[----:B------:R-:W-:Y:S02]  /*09b0*/  @!P0 IMAD.MOV.U32 R5, RZ, RZ, -0x40 ;  /* 0xffffffc0ff058424 */ /* 0x000fe400078e00ff */
[----:B------:R-:W-:Y:S02]  /*09c0*/  @!P1 FFMA R3, R3, 1.84467440737095516160e+19, RZ ;  /* 0x5f80000003039823 */ /* 0x000fe400000000ff */
[----:B------:R-:W-:-:S07]  /*09d0*/  @!P1 VIADD R5, R5, 0x40 ;  /* 0x0000004005059836 */ /* 0x000fce0000000000 */
.L_x_9:
[----:B------:R-:W-:Y:S01]  /*09e0*/  LEA R6, R10, 0xc0800000, 0x17 ;  /* 0xc08000000a067811 */ /* 0x000fe200078eb8ff */
[----:B------:R-:W-:Y:S04]  /*09f0*/  BSSY.RECONVERGENT B2, `(.L_x_14) ;  /* 0x0000036000027945 */ /* 0x000fe80003800200 */
[----:B------:R-:W-:Y:S02]  /*0a00*/  IMAD.IADD R6, R3, 0x1, -R6 ;  /* 0x0000000103067824 */ /* 0x000fe400078e0a06 */
[----:B------:R-:W-:Y:S02]  /*0a10*/  VIADD R3, R8, 0xffffff81 ;  /* 0xffffff8108037836 */ /* 0x000fe40000000000 */
[----:B------:R0:W1:Y:S01]  /*0a20*/  MUFU.RCP R7, R6 ;  /* 0x0000000600077308 */ /* 0x0000620000001000 */
[----:B------:R-:W-:Y:S01]  /*0a30*/  FADD.FTZ R9, -R6, -RZ ;  /* 0x800000ff06097221 */ /* 0x000fe20000010100 */
[C---:B------:R-:W-:Y:S01]  /*0a40*/  IMAD R0, R3.reuse, -0x800000, R0 ;  /* 0xff80000003007824 */ /* 0x040fe200078e0200 */
[----:B0-----:R-:W-:-:S05]  /*0a50*/  IADD3 R6, PT, PT, R3, 0x7f, -R10 ;  /* 0x0000007f03067810 */ /* 0x001fca0007ffe80a */
[----:B------:R-:W-:Y:S02]  /*0a60*/  IMAD.IADD R6, R6, 0x1, R5 ;  /* 0x0000000106067824 */ /* 0x000fe400078e0205 */
[----:B-1----:R-:W-:-:S04]  /*0a70*/  FFMA R8, R7, R9, 1 ;  /* 0x3f80000007087423 */ /* 0x002fc80000000009 */
[----:B------:R-:W-:-:S04]  /*0a80*/  FFMA R12, R7, R8, R7 ;  /* 0x00000008070c7223 */ /* 0x000fc80000000007 */
[----:B------:R-:W-:-:S04]  /*0a90*/  FFMA R7, R0, R12, RZ ;  /* 0x0000000c00077223 */ /* 0x000fc800000000ff */
[----:B------:R-:W-:-:S04]  /*0aa0*/  FFMA R8, R9, R7, R0 ;  /* 0x0000000709087223 */ /* 0x000fc80000000000 */
[----:B------:R-:W-:-:S04]  /*0ab0*/  FFMA R7, R12, R8, R7 ;  /* 0x000000080c077223 */ /* 0x000fc80000000007 */
[----:B------:R-:W-:-:S04]  /*0ac0*/  FFMA R8, R9, R7, R0 ;  /* 0x0000000709087223 */ /* 0x000fc80000000000 */
[----:B------:R-:W-:-:S05]  /*0ad0*/  FFMA R0, R12, R8, R7 ;  /* 0x000000080c007223 */ /* 0x000fca0000000007 */
[----:B------:R-:W-:-:S04]  /*0ae0*/  SHF.R.U32.HI R3, RZ, 0x17, R0 ;  /* 0x00000017ff037819 */ /* 0x000fc80000011600 */
[----:B------:R-:W-:-:S05]  /*0af0*/  LOP3.LUT R3, R3, 0xff, RZ, 0xc0, !PT ;  /* 0x000000ff03037812 */ /* 0x000fca00078ec0ff */
[----:B------:R-:W-:-:S04]  /*0b00*/  IMAD.IADD R9, R3, 0x1, R6 ;  /* 0x0000000103097824 */ /* 0x000fc800078e0206 */
[----:B------:R-:W-:-:S05]  /*0b10*/  VIADD R3, R9, 0xffffffff ;  /* 0xffffffff09037836 */ /* 0x000fca0000000000 */
[----:B------:R-:W-:-:S13]  /*0b20*/  ISETP.GE.U32.AND P0, PT, R3, 0xfe, PT ;  /* 0x000000fe0300780c */ /* 0x000fda0003f06070 */
[----:B------:R-:W-:Y:S05]  /*0b30*/  @!P0 BRA `(.L_x_15) ;  /* 0x0000000000808947 */ /* 0x000fea0003800000 */
[----:B------:R-:W-:-:S13]  /*0b40*/  ISETP.GT.AND P0, PT, R9, 0xfe, PT ;  /* 0x000000fe0900780c */ /* 0x000fda0003f04270 */
[----:B------:R-:W-:Y:S05]  /*0b50*/  @P0 BRA `(.L_x_16) ;  /* 0x00000000006c0947 */ /* 0x000fea0003800000 */
[----:B------:R-:W-:-:S13]  /*0b60*/  ISETP.GE.AND P0, PT, R9, 0x1, PT ;  /* 0x000000010900780c */ /* 0x000fda0003f06270 */
[----:B------:R-:W-:Y:S05]  /*0b70*/  @P0 BRA `(.L_x_17) ;  /* 0x0000000000740947 */ /* 0x000fea0003800000 */
[----:B------:R-:W-:Y:S02]  /*0b80*/  ISETP.GE.AND P0, PT, R9, -0x18, PT ;  /* 0xffffffe80900780c */ /* 0x000fe40003f06270 */
[----:B------:R-:W-:-:S11]  /*0b90*/  LOP3.LUT R0, R0, 0x80000000, RZ, 0xc0, !PT ;  /* 0x8000000000007812 */ /* 0x000fd600078ec0ff */
[----:B------:R-:W-:Y:S05]  /*0ba0*/  @!P0 BRA `(.L_x_17) ;  /* 0x0000000000688947 */ /* 0x000fea0003800000 */
[CCC-:B------:R-:W-:Y:S01]  /*0bb0*/  FFMA.RZ R3, R12.reuse, R8.reuse, R7.reuse ;  /* 0x000000080c037223 */ /* 0x1c0fe2000000c007 */
[CCC-:B------:R-:W-:Y:S01]  /*0bc0*/  FFMA.RM R6, R12.reuse, R8.reuse, R7.reuse ;  /* 0x000000080c067223 */ /* 0x1c0fe20000004007 */
[C---:B------:R-:W-:Y:S02]  /*0bd0*/  ISETP.NE.AND P3, PT, R9.reuse, RZ, PT ;  /* 0x000000ff0900720c */ /* 0x040fe40003f65270 */
[----:B------:R-:W-:Y:S02]  /*0be0*/  ISETP.NE.AND P1, PT, R9, RZ, PT ;  /* 0x000000ff0900720c */ /* 0x000fe40003f25270 */
[----:B------:R-:W-:Y:S01]  /*0bf0*/  LOP3.LUT R5, R3, 0x7fffff, RZ, 0xc0, !PT ;  /* 0x007fffff03057812 */ /* 0x000fe200078ec0ff */
[----:B------:R-:W-:Y:S01]  /*0c00*/  FFMA.RP R3, R12, R8, R7 ;  /* 0x000000080c037223 */ /* 0x000fe20000008007 */
[----:B------:R-:W-:Y:S02]  /*0c10*/  VIADD R8, R9, 0x20 ;  /* 0x0000002009087836 */ /* 0x000fe40000000000 */
[----:B------:R-:W-:Y:S01]  /*0c20*/  LOP3.LUT R5, R5, 0x800000, RZ, 0xfc, !PT ;  /* 0x0080000005057812 */ /* 0x000fe200078efcff */
[----:B------:R-:W-:Y:S01]  /*0c30*/  IMAD.MOV R7, RZ, RZ, -R9 ;  /* 0x000000ffff077224 */ /* 0x000fe200078e0a09 */
[----:B------:R-:W-:-:S02]  /*0c40*/  FSETP.NEU.FTZ.AND P0, PT, R3, R6, PT ;  /* 0x000000060300720b */ /* 0x000fc40003f1d000 */
[----:B------:R-:W-:Y:S02]  /*0c50*/  SHF.L.U32 R8, R5, R8, RZ ;  /* 0x0000000805087219 */ /* 0x000fe400000006ff */
[----:B------:R-:W-:Y:S02]  /*0c60*/  SEL R6, R7, RZ, P3 ;  /* 0x000000ff07067207 */ /* 0x000fe40001800000 */
[----:B------:R-:W-:Y:S02]  /*0c70*/  ISETP.NE.AND P1, PT, R8, RZ, P1 ;  /* 0x000000ff0800720c */ /* 0x000fe40000f25270 */
[----:B------:R-:W-:Y:S02]  /*0c80*/  SHF.R.U32.HI R6, RZ, R6, R5 ;  /* 0x00000006ff067219 */ /* 0x000fe40000011605 */
[----:B------:R-:W-:Y:S02]  /*0c90*/  PLOP3.LUT P0, PT, P0, P1, PT, 0xf8, 0x8f ;  /* 0x00000000008f781c */ /* 0x000fe40000703f70 */
[----:B------:R-:W-:-:S02]  /*0ca0*/  SHF.R.U32.HI R8, RZ, 0x1, R6 ;  /* 0x00000001ff087819 */ /* 0x000fc40000011606 */
[----:B------:R-:W-:-:S04]  /*0cb0*/  SEL R3, RZ, 0x1, !P0 ;  /* 0x00000001ff037807 */ /* 0x000fc80004000000 */
[----:B------:R-:W-:-:S04]  /*0cc0*/  LOP3.LUT R3, R3, 0x1, R8, 0xf8, !PT ;  /* 0x0000000103037812 */ /* 0x000fc800078ef808 */
[----:B------:R-:W-:-:S05]  /*0cd0*/  LOP3.LUT R3, R3, R6, RZ, 0xc0, !PT ;  /* 0x0000000603037212 */ /* 0x000fca00078ec0ff */
[----:B------:R-:W-:-:S05]  /*0ce0*/  IMAD.IADD R3, R8, 0x1, R3 ;  /* 0x0000000108037824 */ /* 0x000fca00078e0203 */
[----:B------:R-:W-:Y:S01]  /*0cf0*/  LOP3.LUT R0, R3, R0, RZ, 0xfc, !PT ;  /* 0x0000000003007212 */ /* 0x000fe200078efcff */
[----:B------:R-:W-:Y:S06]  /*0d00*/  BRA `(.L_x_17) ;  /* 0x0000000000107947 */ /* 0x000fec0003800000 */
.L_x_16:
[----:B------:R-:W-:-:S04]  /*0d10*/  LOP3.LUT R0, R0, 0x80000000, RZ, 0xc0, !PT ;  /* 0x8000000000007812 */ /* 0x000fc800078ec0ff */
[----:B------:R-:W-:Y:S01]  /*0d20*/  LOP3.LUT R0, R0, 0x7f800000, RZ, 0xfc, !PT ;  /* 0x7f80000000007812 */ /* 0x000fe200078efcff */
[----:B------:R-:W-:Y:S06]  /*0d30*/  BRA `(.L_x_17) ;  /* 0x0000000000047947 */ /* 0x000fec0003800000 */
.L_x_15:
[----:B------:R-:W-:-:S07]  /*0d40*/  IMAD R0, R6, 0x800000, R0 ;  /* 0x0080000006007824 */ /* 0x000fce00078e0200 */
.L_x_17:
[----:B------:R-:W-:Y:S05]  /*0d50*/  BSYNC.RECONVERGENT B2 ;  /* 0x0000000000027941 */ /* 0x000fea0003800200 */
.L_x_14:
[----:B------:R-:W-:Y:S05]  /*0d60*/  BRA `(.L_x_18) ;  /* 0x0000000000207947 */ /* 0x000fea0003800000 */
.L_x_13:
[----:B------:R-:W-:-:S04]  /*0d70*/  LOP3.LUT R0, R3, 0x80000000, R0, 0x48, !PT ;  /* 0x8000000003007812 */ /* 0x000fc800078e4800 */
[----:B------:R-:W-:Y:S01]  /*0d80*/  LOP3.LUT R0, R0, 0x7f800000, RZ, 0xfc, !PT ;  /* 0x7f80000000007812 */ /* 0x000fe200078efcff */
[----:B------:R-:W-:Y:S06]  /*0d90*/  BRA `(.L_x_18) ;  /* 0x0000000000147947 */ /* 0x000fec0003800000 */
.L_x_12:
[----:B------:R-:W-:Y:S01]  /*0da0*/  LOP3.LUT R0, R3, 0x80000000, R0, 0x48, !PT ;  /* 0x8000000003007812 */ /* 0x000fe200078e4800 */
[----:B------:R-:W-:Y:S06]  /*0db0*/  BRA `(.L_x_18) ;  /* 0x00000000000c7947 */ /* 0x000fec0003800000 */
.L_x_11:
[----:B------:R-:W0:Y:S01]  /*0dc0*/  MUFU.RSQ R0, -QNAN ;  /* 0xffc0000000007908 */ /* 0x000e220000001400 */
[----:B------:R-:W-:Y:S05]  /*0dd0*/  BRA `(.L_x_18) ;  /* 0x0000000000047947 */ /* 0x000fea0003800000 */
.L_x_10:
[----:B------:R-:W-:-:S07]  /*0de0*/  FADD.FTZ R0, R0, R3 ;  /* 0x0000000300007221 */ /* 0x000fce0000010000 */
.L_x_18:
[----:B------:R-:W-:Y:S05]  /*0df0*/  BSYNC.RECONVERGENT B1 ;  /* 0x0000000000017941 */ /* 0x000fea0003800200 */
.L_x_8:
[----:B------:R-:W-:-:S04]  /*0e00*/  IMAD.MOV.U32 R5, RZ, RZ, 0x0 ;  /* 0x00000000ff057424 */ /* 0x000fc800078e00ff */
[----:B0-----:R-:W-:Y:S05]  /*0e10*/  RET.REL.NODEC R4 `(quantize_f32_to_fp8) ;  /* 0xfffffff004787950 */ /* 0x001fea0003c3ffff */
.L_x_19:
[----:B------:R-:W-:-:S00]  /*0e20*/  BRA `(.L_x_19) ;  /* 0xfffffffc00fc7947 */ /* 0x000fc0000383ffff */
[----:B------:R-:W-:-:S00]  /*0e30*/  NOP ;  /* 0x0000000000007918 */ /* 0x000fc00000000000 */
        /* <DEDUP_REMOVED lines=12> */
.L_x_26:


//--------------------- .text.absmax_f32          --------------------------
	.section	.text.absmax_f32,"ax",@progbits
	.align	128
        .global         absmax_f32
        .type           absmax_f32,@function
        .size           absmax_f32,(.L_x_28 - absmax_f32)
        .other          absmax_f32,@"STO_CUDA_ENTRY STV_DEFAULT"
absmax_f32:
.text.absmax_f32:
[----:B------:R-:W-:Y:S01]  /*0000*/  LDC R1, c[0x0][0x37c] ;  /* 0x0000df00ff017b82 */ /* 0x000fe20000000800 */
[----:B------:R-:W0:Y:S07]  /*0010*/  S2R R9, SR_TID.X ;  /* 0x0000000000097919 */ /* 0x000e2e0000002100 */
[----:B------:R-:W0:Y:S01]  /*0020*/  S2UR UR4, SR_CTAID.X ;  /* 0x00000000000479c3 */ /* 0x000e220000002500 */
[----:B------:R-:W1:Y:S01]  /*0030*/  LDCU UR5, c[0x0][0x390] ;  /* 0x00007200ff0577ac */ /* 0x000e620008000800 */
[----:B------:R-:W-:Y:S01]  /*0040*/  BSSY.RECONVERGENT B0, `(.L_x_20) ;  /* 0x0000012000007945 */ /* 0x000fe20003800200 */
[----:B------:R-:W-:Y:S01]  /*0050*/  IMAD.MOV.U32 R7, RZ, RZ, RZ ;  /* 0x000000ffff077224 */ /* 0x000fe200078e00ff */
[----:B------:R-:W2:Y:S04]  /*0060*/  LDCU.64 UR6, c[0x0][0x358] ;  /* 0x00006b00ff0677ac */ /* 0x000ea80008000a00 */
[----:B------:R-:W0:Y:S02]  /*0070*/  LDC R6, c[0x0][0x360] ;  /* 0x0000d800ff067b82 */ /* 0x000e240000000800 */
[----:B0-----:R-:W-:-:S05]  /*0080*/  IMAD R0, R6, UR4, R9 ;  /* 0x0000000406007c24 */ /* 0x001fca000f8e0209 */
[----:B-1----:R-:W-:-:S13]  /*0090*/  ISETP.GE.AND P0, PT, R0, UR5, PT ;  /* 0x0000000500007c0c */ /* 0x002fda000bf06270 */
[----:B--2---:R-:W-:Y:S05]  /*00a0*/  @P0 BRA `(.L_x_21) ;  /* 0x00000000002c0947 */ /* 0x004fea0003800000 */
[----:B------:R-:W0:Y:S01]  /*00b0*/  LDC.64 R4, c[0x0][0x380] ;  /* 0x0000e000ff047b82 */ /* 0x000e220000000a00 */
[----:B------:R-:W1:Y:S01]  /*00c0*/  LDCU UR4, c[0x0][0x370] ;  /* 0x00006e00ff0477ac */ /* 0x000e620008000800 */
[----:B------:R-:W-:Y:S02]  /*00d0*/  IMAD.MOV.U32 R7, RZ, RZ, RZ ;  /* 0x000000ffff077224 */ /* 0x000fe400078e00ff */
[----:B-1----:R-:W-:-:S07]  /*00e0*/  IMAD R11, R6, UR4, RZ ;  /* 0x00000004060b7c24 */ /* 0x002fce000f8e02ff */
.L_x_22:
[----:B0-----:R-:W-:-:S06]  /*00f0*/  IMAD.WIDE R2, R0, 0x4, R4 ;  /* 0x0000000400027825 */ /* 0x001fcc00078e0204 */
[----:B------:R-:W2:Y:S01]  /*0100*/  LDG.E.CONSTANT R2, desc[UR6][R2.64] ;  /* 0x0000000602027981 */ /* 0x000ea2000c1e9900 */
[----:B------:R-:W-:-:S05]  /*0110*/  IMAD.IADD R0, R11, 0x1, R0 ;  /* 0x000000010b007824 */ /* 0x000fca00078e0200 */
[----:B------:R-:W-:Y:S02]  /*0120*/  ISETP.GE.AND P1, PT, R0, UR5, PT ;  /* 0x0000000500007c0c */ /* 0x000fe4000bf26270 */
[----:B--2---:R-:W-:-:S04]  /*0130*/  FSETP.GT.AND P0, PT, |R2|, R7, PT ;  /* 0x000000070200720b */ /* 0x004fc80003f04200 */
[----:B------:R-:W-:-:S07]  /*0140*/  FSEL R7, |R2|, R7, P0 ;  /* 0x0000000702077208 */ /* 0x000fce0000000200 */
[----:B------:R-:W-:Y:S05]  /*0150*/  @!P1 BRA `(.L_x_22) ;  /* 0xfffffffc00e49947 */ /* 0x000fea000383ffff */
.L_x_21:
[----:B------:R-:W-:Y:S05]  /*0160*/  BSYNC.RECONVERGENT B0 ;  /* 0x0000000000007941 */ /* 0x000fea0003800200 */
.L_x_20:
[----:B------:R-:W0:Y:S01]  /*0170*/  S2UR UR5, SR_CgaCtaId ;  /* 0x00000000000579c3 */ /* 0x000e220000008800 */
[----:B------:R-:W-:Y:S01]  /*0180*/  UMOV UR4, 0x400 ;  /* 0x0000040000047882 */ /* 0x000fe20000000000 */
[----:B------:R-:W-:Y:S02]  /*0190*/  ISETP.GE.U32.AND P1, PT, R6, 0x2, PT ;  /* 0x000000020600780c */ /* 0x000fe40003f26070 */
[----:B------:R-:W-:Y:S01]  /*01a0*/  ISETP.NE.AND P0, PT, R9, RZ, PT ;  /* 0x000000ff0900720c */ /* 0x000fe20003f05270 */
[----:B0-----:R-:W-:-:S06]  /*01b0*/  ULEA UR4, UR5, UR4, 0x18 ;  /* 0x0000000405047291 */ /* 0x001fcc000f8ec0ff */
[----:B------:R-:W-:-:S05]  /*01c0*/  LEA R0, R9, UR4, 0x2 ;  /* 0x0000000409007c11 */ /* 0x000fca000f8e10ff */
[----:B------:R0:W-:Y:S01]  /*01d0*/  STS [R0], R7 ;  /* 0x0000000700007388 */ /* 0x0001e20000000800 */
[----:B------:R-:W-:Y:S06]  /*01e0*/  BAR.SYNC.DEFER_BLOCKING 0x0 ;  /* 0x0000000000007b1d */ /* 0x000fec0000010000 */
[----:B------:R-:W-:Y:S05]  /*01f0*/  @!P1 BRA `(.L_x_23) ;  /* 0x00000000002c9947 */ /* 0x000fea0003800000 */
.L_x_24:
[----:B------:R-:W-:-:S04]  /*0200*/  SHF.R.U32.HI R4, RZ, 0x1, R6 ;  /* 0x00000001ff047819 */ /* 0x000fc80000011606 */
[----:B------:R-:W-:-:S13]  /*0210*/  ISETP.GE.U32.AND P1, PT, R9, R4, PT ;  /* 0x000000040900720c */ /* 0x000fda0003f26070 */
[----:B------:R-:W-:Y:S01]  /*0220*/  @!P1 IMAD R3, R4, 0x4, R0 ;  /* 0x0000000404039824 */ /* 0x000fe200078e0200 */
[----:B------:R-:W-:Y:S05]  /*0230*/  @!P1 LDS R2, [R0] ;  /* 0x0000000000029984 */ /* 0x000fea0000000800 */
[----:B------:R-:W1:Y:S02]  /*0240*/  @!P1 LDS R3, [R3] ;  /* 0x0000000003039984 */ /* 0x000e640000000800 */
[----:B-1----:R-:W-:-:S05]  /*0250*/  @!P1 FMNMX R5, R2, R3, !PT ;  /* 0x0000000302059209 */ /* 0x002fca0007800000 */
[----:B------:R1:W-:Y:S01]  /*0260*/  @!P1 STS [R0], R5 ;  /* 0x0000000500009388 */ /* 0x0003e20000000800 */
[----:B------:R-:W-:Y:S01]  /*0270*/  BAR.SYNC.DEFER_BLOCKING 0x0 ;  /* 0x0000000000007b1d */ /* 0x000fe20000010000 */
[----:B------:R-:W-:Y:S01]  /*0280*/  ISETP.GT.U32.AND P1, PT, R6, 0x3, PT ;  /* 0x000000030600780c */ /* 0x000fe20003f24070 */
[----:B------:R-:W-:-:S12]  /*0290*/  IMAD.MOV.U32 R6, RZ, RZ, R4 ;  /* 0x000000ffff067224 */ /* 0x000fd800078e0004 */
[----:B-1----:R-:W-:Y:S05]  /*02a0*/  @P1 BRA `(.L_x_24) ;  /* 0xfffffffc00d41947 */ /* 0x002fea000383ffff */
.L_x_23:
[----:B------:R-:W-:Y:S05]  /*02b0*/  @P0 EXIT ;  /* 0x000000000000094d */ /* 0x000fea0003800000 */
[----:B------:R-:W1:Y:S01]  /*02c0*/  S2UR UR5, SR_CgaCtaId ;  /* 0x00000000000579c3 */ /* 0x000e620000008800 */
[----:B------:R-:W-:-:S07]  /*02d0*/  UMOV UR4, 0x400 ;  /* 0x0000040000047882 */ /* 0x000fce0000000000 */
[----:B------:R-:W2:Y:S01]  /*02e0*/  LDC.64 R2, c[0x0][0x388] ;  /* 0x0000e200ff027b82 */ /* 0x000ea20000000a00 */
[----:B-1----:R-:W-:-:S09]  /*02f0*/  ULEA UR4, UR5, UR4, 0x18 ;  /* 0x0000000405047291 */ /* 0x002fd2000f8ec0ff */
[----:B------:R-:W2:Y:S04]  /*0300*/  LDS R5, [UR4] ;  /* 0x00000004ff057984 */ /* 0x000ea80008000800 */
[----:B--2---:R-:W-:Y:S01]  /*0310*/  REDG.E.MAX.STRONG.GPU desc[UR6][R2.64], R5 ;  /* 0x000000050200798e */ /* 0x004fe2000d12e106 */
[----:B------:R-:W-:Y:S05]  /*0320*/  EXIT ;  /* 0x000000000000794d */ /* 0x000fea0003800000 */
.L_x_25:
        /* <DEDUP_REMOVED lines=13> */
.L_x_28:


//--------------------- .nv.shared.quantize_f32_to_fp8 --------------------------
	.section	.nv.shared.quantize_f32_to_fp8,"aw",@nobits
	.sectionflags	@""
	.align	16
.nv.shared.quantize_f32_to_fp8:
	.zero		1040


//--------------------- .nv.shared.reserved.0     --------------------------
	.section	.nv.shared.reserved.0,"aw",@nobits
	.weak		__nv_reservedSMEM_offset_0_alias
	.size		__nv_reservedSMEM_offset_0_alias, 0, 64
	.other		__nv_reservedSMEM_offset_0_alias,@"STO_CUDA_RESERVED_SHARED STV_DEFAULT"
__nv_reservedSMEM_offset_0_alias:
	.zero		0
	.zero		64


//--------------------- .nv.shared.absmax_f32     --------------------------
	.section	.nv.shared.absmax_f32,"aw",@nobits
	.sectionflags	@""
	.align	16
	.zero		1024


//--------------------- .nv.constant0.quantize_f32_to_fp8 --------------------------
	.section	.nv.constant0.quantize_f32_to_fp8,"a",@progbits
	.sectionflags	@""
	.align	4
.nv.constant0.quantize_f32_to_fp8:
	.zero		932


//--------------------- .nv.constant0.absmax_f32  --------------------------
	.section	.nv.constant0.absmax_f32,"a",@progbits
	.sectionflags	@""
	.align	4
.nv.constant0.absmax_f32:
	.zero		916


//--------------------- SYMBOLS --------------------------

	.type		.nv.reservedSmem.offset0,@object
	.size		.nv.reservedSmem.offset0,0x4
	.type		.nv.reservedSmem.cap,@object
	.size		.nv.reservedSmem.cap,0x4
